	.headerflags	@"EF_CUDA_TEXMODE_UNIFIED EF_CUDA_64BIT_ADDRESS EF_CUDA_ACCELERATORS EF_CUDA_SM90 EF_CUDA_VIRTUAL_SM(EF_CUDA_SM90)"
	.elftype	@"ET_EXEC"


//--------------------- .nv.info                  --------------------------
	.section	.nv.info,"",@"SHT_CUDA_INFO"
	.align	4


	//----- nvinfo : EIATTR_REGCOUNT
	.align		4
        /*0000*/ 	.byte	0x04, 0x2f
        /*0002*/ 	.short	(.L_1 - .L_0)
	.align		4
.L_0:
        /*0004*/ 	.word	index@(triton_poi_fused_convolution_0)
        /*0008*/ 	.word	0x0000000c


	//----- nvinfo : EIATTR_MIN_STACK_SIZE
	.align		4
.L_1:
        /*000c*/ 	.byte	0x04, 0x12
        /*000e*/ 	.short	(.L_3 - .L_2)
	.align		4
.L_2:
        /*0010*/ 	.word	index@(triton_poi_fused_convolution_0)
        /*0014*/ 	.word	0x00000000


	//----- nvinfo : EIATTR_FRAME_SIZE
	.align		4
.L_3:
        /*0018*/ 	.byte	0x04, 0x11
        /*001a*/ 	.short	(.L_5 - .L_4)
	.align		4
.L_4:
        /*001c*/ 	.word	index@(triton_poi_fused_convolution_0)
        /*0020*/ 	.word	0x00000000


	//----- nvinfo : EIATTR_MIN_STACK_SIZE
	.align		4
.L_5:
        /*0024*/ 	.byte	0x04, 0x12
        /*0026*/ 	.short	(.L_7 - .L_6)
	.align		4
.L_6:
        /*0028*/ 	.word	index@(triton_poi_fused_convolution_0)
        /*002c*/ 	.word	0x00000000
.L_7:


//--------------------- .nv.info.triton_poi_fused_convolution_0 --------------------------
	.section	.nv.info.triton_poi_fused_convolution_0,"",@"SHT_CUDA_INFO"
	.sectionflags	@""
	.align	4


	//----- nvinfo : EIATTR_CUDA_API_VERSION
	.align		4
        /*0000*/ 	.byte	0x04, 0x37
        /*0002*/ 	.short	(.L_9 - .L_8)
.L_8:
        /*0004*/ 	.word	0x0000007c


	//----- nvinfo : EIATTR_KPARAM_INFO
	.align		4
.L_9:
        /*0008*/ 	.byte	0x04, 0x17
        /*000a*/ 	.short	(.L_11 - .L_10)
.L_10:
        /*000c*/ 	.word	0x00000000
        /*0010*/ 	.short	0x0002
        /*0012*/ 	.short	0x0010
        /*0014*/ 	.byte	0x00, 0xf0, 0x11, 0x00


	//----- nvinfo : EIATTR_KPARAM_INFO
	.align		4
.L_11:
        /*0018*/ 	.byte	0x04, 0x17
        /*001a*/ 	.short	(.L_13 - .L_12)
.L_12:
        /*001c*/ 	.word	0x00000000
        /*0020*/ 	.short	0x0001
        /*0022*/ 	.short	0x0008
        /*0024*/ 	.byte	0x00, 0xf4, 0x21, 0x00


	//----- nvinfo : EIATTR_KPARAM_INFO
	.align		4
.L_13:
        /*0028*/ 	.byte	0x04, 0x17
        /*002a*/ 	.short	(.L_15 - .L_14)
.L_14:
        /*002c*/ 	.word	0x00000000
        /*0030*/ 	.short	0x0000
        /*0032*/ 	.short	0x0000
        /*0034*/ 	.byte	0x00, 0xf4, 0x21, 0x00


	//----- nvinfo : EIATTR_SPARSE_MMA_MASK
	.align		4
.L_15:
        /*0038*/ 	.byte	0x03, 0x50
        /*003a*/ 	.short	0x0000


	//----- nvinfo : EIATTR_MAXREG_COUNT
	.align		4
        /*003c*/ 	.byte	0x03, 0x1b
        /*003e*/ 	.short	0x00ff


	//----- nvinfo : EIATTR_EXIT_INSTR_OFFSETS
	.align		4
        /*0040*/ 	.byte	0x04, 0x1c
        /*0042*/ 	.short	(.L_17 - .L_16)


	//   ....[0]....
.L_16:
        /*0044*/ 	.word	0x00000140


	//   ....[1]....
        /*0048*/ 	.word	0x00000160


	//----- nvinfo : EIATTR_REQNTID
	.align		4
.L_17:
        /*004c*/ 	.byte	0x04, 0x10
        /*004e*/ 	.short	(.L_19 - .L_18)
.L_18:
        /*0050*/ 	.word	0x00000020
        /*0054*/ 	.word	0x00000001
        /*0058*/ 	.word	0x00000001


	//----- nvinfo : EIATTR_CBANK_PARAM_SIZE
	.align		4
.L_19:
        /*005c*/ 	.byte	0x03, 0x19
        /*005e*/ 	.short	0x0014


	//----- nvinfo : EIATTR_PARAM_CBANK
	.align		4
        /*0060*/ 	.byte	0x04, 0x0a
        /*0062*/ 	.short	(.L_21 - .L_20)
	.align		4
.L_20:
        /*0064*/ 	.word	index@(.nv.constant0.triton_poi_fused_convolution_0)
        /*0068*/ 	.short	0x0210
        /*006a*/ 	.short	0x0014


	//----- nvinfo : EIATTR_SW_WAR
	.align		4
.L_21:
        /*006c*/ 	.byte	0x04, 0x36
        /*006e*/ 	.short	(.L_23 - .L_22)
.L_22:
        /*0070*/ 	.word	0x00000008
.L_23:


//--------------------- .nv.callgraph             --------------------------
	.section	.nv.callgraph,"",@"SHT_CUDA_CALLGRAPH"
	.align	4
	.sectionentsize	8
	.align		4
        /*0000*/ 	.word	0x00000000
	.align		4
        /*0004*/ 	.word	0xffffffff
	.align		4
        /*0008*/ 	.word	0x00000000
	.align		4
        /*000c*/ 	.word	0xfffffffe
	.align		4
        /*0010*/ 	.word	0x00000000
	.align		4
        /*0014*/ 	.word	0xfffffffd
	.align		4
        /*0018*/ 	.word	0x00000000
	.align		4
        /*001c*/ 	.word	0xfffffffc


//--------------------- .text.triton_poi_fused_convolution_0 --------------------------
	.section	.text.triton_poi_fused_convolution_0,"ax",@progbits
	.align	128
        .global         triton_poi_fused_convolution_0
        .type           triton_poi_fused_convolution_0,@function
        .size           triton_poi_fused_convolution_0,(.L_x_1 - triton_poi_fused_convolution_0)
        .other          triton_poi_fused_convolution_0,@"STO_CUDA_ENTRY STV_DEFAULT"
triton_poi_fused_convolution_0:
.text.triton_poi_fused_convolution_0:
[----:B------:R-:W0:Y:S02]  /*0000*/  LDC R1, c[0x0][0x28] ;  /* 0x00000a00ff017b82 */ /* 0x000e240000000800 */
[----:B------:R-:W1:Y:S01]  /*0010*/  S2R R6, SR_TID.X ;  /* 0x0000000000067919 */ /* 0x000e620000002100 */
[----:B------:R-:W2:Y:S01]  /*0020*/  LDC.64 R2, c[0x0][0x210] ;  /* 0x00008400ff027b82 */ /* 0x000ea20000000a00 */
[----:B------:R-:W-:Y:S01]  /*0030*/  ULDC.64 UR4, c[0x0][0x208] ;  /* 0x0000820000047ab9 */ /* 0x000fe20000000a00 */
[----:B------:R-:W3:Y:S06]  /*0040*/  S2R R7, SR_CTAID.X ;  /* 0x0000000000077919 */ /* 0x000eec0000002500 */
[----:B------:R-:W4:Y:S01]  /*0050*/  LDC.64 R4, c[0x0][0x218] ;  /* 0x00008600ff047b82 */ /* 0x000f220000000a00 */
[----:B-1----:R-:W-:-:S05]  /*0060*/  LOP3.LUT R6, R6, 0x1f, RZ, 0xc0, !PT ;  /* 0x0000001f06067812 */ /* 0x002fca00078ec0ff */
[----:B---3--:R-:W-:Y:S02]  /*0070*/  IMAD R7, R7, 0x20, R6 ;  /* 0x0000002007077824 */ /* 0x008fe400078e0206 */
[----:B------:R-:W-:Y:S02]  /*0080*/  IMAD.MOV.U32 R6, RZ, RZ, RZ ;  /* 0x000000ffff067224 */ /* 0x000fe400078e00ff */
[C---:B--2---:R-:W-:Y:S01]  /*0090*/  IMAD.WIDE R2, R7.reuse, 0x4, R2 ;  /* 0x0000000407027825 */ /* 0x044fe200078e0202 */
[----:B------:R-:W-:-:S03]  /*00a0*/  ISETP.GE.AND P0, PT, R7, 0x1c, PT ;  /* 0x0000001c0700780c */ /* 0x000fc60003f06270 */
[----:B------:R-:W-:Y:S01]  /*00b0*/  IMAD.HI R0, R7, -0x6db6db6d, R6 ;  /* 0x9249249307007827 */ /* 0x000fe200078e0206 */
[----:B------:R-:W-:-:S04]  /*00c0*/  MOV R7, RZ ;  /* 0x000000ff00077202 */ /* 0x000fc80000000f00 */
[----:B------:R-:W-:-:S04]  /*00d0*/  SHF.R.U32.HI R9, RZ, 0x1f, R0 ;  /* 0x0000001fff097819 */ /* 0x000fc80000011600 */
[----:B------:R-:W-:Y:S01]  /*00e0*/  LEA.HI.SX32 R9, R0, R9, 0x1e ;  /* 0x0000000900097211 */ /* 0x000fe200078ff2ff */
[----:B------:R-:W-:-:S04]  /*00f0*/  HFMA2.MMA R0, -RZ, RZ, 0, 0 ;  /* 0x00000000ff007435 */ /* 0x000fc800000001ff */
[----:B----4-:R-:W-:-:S05]  /*0100*/  IMAD.WIDE R4, R9, 0x4, R4 ;  /* 0x0000000409047825 */ /* 0x010fca00078e0204 */
[----:B------:R-:W2:Y:S04]  /*0110*/  @!P0 LDG.E.EL R7, desc[UR4][R4.64] ;  /* 0x0000000404078981 */ /* 0x000ea8000c2e1900 */
[----:B------:R-:W2:Y:S02]  /*0120*/  @!P0 LDG.E R0, desc[UR4][R2.64] ;  /* 0x0000000402008981 */ /* 0x000ea4000c1e1900 */
[----:B--2---:R-:W-:Y:S01]  /*0130*/  FADD R7, R7, R0 ;  /* 0x0000000007077221 */ /* 0x004fe20000000000 */
[----:B------:R-:W-:Y:S06]  /*0140*/  @P0 EXIT ;  /* 0x000000000000094d */ /* 0x000fec0003800000 */
[----:B------:R-:W-:Y:S01]  /*0150*/  STG.E desc[UR4][R2.64], R7 ;  /* 0x0000000702007986 */ /* 0x000fe2000c101904 */
[----:B------:R-:W-:Y:S05]  /*0160*/  EXIT ;  /* 0x000000000000794d */ /* 0x000fea0003800000 */
.L_x_0:
[----:B------:R-:W-:-:S00]  /*0170*/  BRA `(.L_x_0) ;  /* 0xfffffffc00fc7947 */ /* 0x000fc0000383ffff */
[----:B------:R-:W-:-:S00]  /*0180*/  NOP ;  /* 0x0000000000007918 */ /* 0x000fc00000000000 */
[----:B------:R-:W-:-:S00]  /*0190*/  NOP ;  /* 0x0000000000007918 */ /* 0x000fc00000000000 */
[----:B------:R-:W-:-:S00]  /*01a0*/  NOP ;  /* 0x0000000000007918 */ /* 0x000fc00000000000 */
[----:B------:R-:W-:-:S00]  /*01b0*/  NOP ;  /* 0x0000000000007918 */ /* 0x000fc00000000000 */
[----:B------:R-:W-:-:S00]  /*01c0*/  NOP ;  /* 0x0000000000007918 */ /* 0x000fc00000000000 */
[----:B------:R-:W-:-:S00]  /*01d0*/  NOP ;  /* 0x0000000000007918 */ /* 0x000fc00000000000 */
[----:B------:R-:W-:-:S00]  /*01e0*/  NOP ;  /* 0x0000000000007918 */ /* 0x000fc00000000000 */
[----:B------:R-:W-:-:S00]  /*01f0*/  NOP ;  /* 0x0000000000007918 */ /* 0x000fc00000000000 */
.L_x_1:


//--------------------- .nv.constant0.triton_poi_fused_convolution_0 --------------------------
	.section	.nv.constant0.triton_poi_fused_convolution_0,"a",@progbits
	.sectionflags	@""
	.align	4
.nv.constant0.triton_poi_fused_convolution_0:
	.zero		548
